//
// Generated by NVIDIA NVVM Compiler
//
// Compiler Build ID: CL-36424714
// Cuda compilation tools, release 13.0, V13.0.88
// Based on NVVM 20.0.0
//

.version 9.0
.target sm_100
.address_size 64

	// .globl	_Z9countWordPcS_iiPj

.visible .entry _Z9countWordPcS_iiPj(
	.param .u64 .ptr .align 1 _Z9countWordPcS_iiPj_param_0,
	.param .u64 .ptr .align 1 _Z9countWordPcS_iiPj_param_1,
	.param .u32 _Z9countWordPcS_iiPj_param_2,
	.param .u32 _Z9countWordPcS_iiPj_param_3,
	.param .u64 .ptr .align 1 _Z9countWordPcS_iiPj_param_4
)
{
	.reg .pred 	%p<5>;
	.reg .b16 	%rs<3>;
	.reg .b32 	%r<14>;
	.reg .b64 	%rd<11>;

	ld.param.u64 	%rd3, [_Z9countWordPcS_iiPj_param_0];
	ld.param.u64 	%rd4, [_Z9countWordPcS_iiPj_param_1];
	ld.param.u32 	%r5, [_Z9countWordPcS_iiPj_param_2];
	ld.param.u32 	%r4, [_Z9countWordPcS_iiPj_param_3];
	ld.param.u64 	%rd5, [_Z9countWordPcS_iiPj_param_4];
	mov.u32 	%r6, %tid.x;
	mov.u32 	%r7, %ctaid.x;
	mov.u32 	%r8, %ntid.x;
	mad.lo.s32 	%r1, %r7, %r8, %r6;
	sub.s32 	%r9, %r5, %r4;
	setp.gt.s32 	%p1, %r1, %r9;
	@%p1 bra 	$L__BB0_6;
	setp.lt.s32 	%p2, %r4, 1;
	@%p2 bra 	$L__BB0_5;
	cvta.to.global.u64 	%rd1, %rd3;
	cvta.to.global.u64 	%rd2, %rd4;
	mov.b32 	%r13, 0;
	bra.uni 	$L__BB0_4;
$L__BB0_3:
	add.s32 	%r13, %r13, 1;
	setp.eq.s32 	%p4, %r13, %r4;
	@%p4 bra 	$L__BB0_5;
$L__BB0_4:
	add.s32 	%r11, %r13, %r1;
	cvt.s64.s32 	%rd6, %r11;
	add.s64 	%rd7, %rd1, %rd6;
	ld.global.u8 	%rs1, [%rd7];
	cvt.u64.u32 	%rd8, %r13;
	add.s64 	%rd9, %rd2, %rd8;
	ld.global.u8 	%rs2, [%rd9];
	setp.eq.s16 	%p3, %rs1, %rs2;
	@%p3 bra 	$L__BB0_3;
	bra.uni 	$L__BB0_6;
$L__BB0_5:
	cvta.to.global.u64 	%rd10, %rd5;
	atom.global.add.u32 	%r12, [%rd10], 1;
$L__BB0_6:
	ret;

}


// ===== COMPILED SASS (sm_100) =====

	.target	sm_100

	.elftype	@"ET_EXEC"


//--------------------- .note.nv.tkinfo           --------------------------
	.section	.note.nv.tkinfo,"",@"SHT_NOTE"
	.sectionflags	@"SHF_NOTE_NV_TKINFO"
	.tkinfo
        /*0018*/ 	.word	0x00000002
        /*0030*/ 	.string	""
        /*0030*/ 	.string	"ptxas"
        /*0030*/ 	.string	"Cuda compilation tools, release 13.0, V13.0.88"
        /*0030*/ 	.string	"Build cuda_13.0.r13.0/compiler.36424714_0"
        /*0030*/ 	.string	"-arch sm_100 -m 64 "



//--------------------- .note.nv.cuinfo           --------------------------
	.section	.note.nv.cuinfo,"",@"SHT_NOTE"
	.sectionflags	@"SHF_NOTE_NV_CUINFO"
        /*0018*/ 	.short	0x0002
        /*001a*/ 	.short	0x0064
        /*001c*/ 	.short	0x0082
	.zero		2


//--------------------- .nv.info                  --------------------------
	.section	.nv.info,"",@"SHT_CUDA_INFO"
	.align	4


	//----- nvinfo : EIATTR_REGCOUNT
	.align		4
        /*0000*/ 	.byte	0x04, 0x2f
        /*0002*/ 	.short	(.L_1 - .L_0)
	.align		4
.L_0:
        /*0004*/ 	.word	index@(_Z9countWordPcS_iiPj)
        /*0008*/ 	.word	0x00000008


	//----- nvinfo : EIATTR_FRAME_SIZE
	.align		4
.L_1:
        /*000c*/ 	.byte	0x04, 0x11
        /*000e*/ 	.short	(.L_3 - .L_2)
	.align		4
.L_2:
        /*0010*/ 	.word	index@(_Z9countWordPcS_iiPj)
        /*0014*/ 	.word	0x00000000


	//----- nvinfo : EIATTR_MIN_STACK_SIZE
	.align		4
.L_3:
        /*0018*/ 	.byte	0x04, 0x12
        /*001a*/ 	.short	(.L_5 - .L_4)
	.align		4
.L_4:
        /*001c*/ 	.word	index@(_Z9countWordPcS_iiPj)
        /*0020*/ 	.word	0x00000000
.L_5:


//--------------------- .nv.compat                --------------------------
	.section	.nv.compat,"",@"SHT_CUDA_COMPAT_INFO"
	.align	4
        /*0000*/ 	.byte	0x02, 0x09, 0x00, 0x00, 0x02, 0x02, 0x01, 0x00, 0x02, 0x05, 0x05, 0x00, 0x03, 0x07, 0x01, 0x01
        /*0010*/ 	.byte	0x02, 0x03, 0x00, 0x00, 0x02, 0x06, 0x01, 0x00, 0x04, 0x0b, 0x08, 0x00, 0x09, 0x00, 0x00, 0x00
        /*0020*/ 	.byte	0x00, 0x00, 0x00, 0x00


//--------------------- .nv.info._Z9countWordPcS_iiPj --------------------------
	.section	.nv.info._Z9countWordPcS_iiPj,"",@"SHT_CUDA_INFO"
	.sectionflags	@""
	.align	4


	//----- nvinfo : EIATTR_CUDA_API_VERSION
	.align		4
        /*0000*/ 	.byte	0x04, 0x37
        /*0002*/ 	.short	(.L_7 - .L_6)
.L_6:
        /*0004*/ 	.word	0x00000082


	//----- nvinfo : EIATTR_KPARAM_INFO
	.align		4
.L_7:
        /*0008*/ 	.byte	0x04, 0x17
        /*000a*/ 	.short	(.L_9 - .L_8)
.L_8:
        /*000c*/ 	.word	0x00000000
        /*0010*/ 	.short	0x0004
        /*0012*/ 	.short	0x0018
        /*0014*/ 	.byte	0x00, 0xf5, 0x21, 0x00


	//----- nvinfo : EIATTR_KPARAM_INFO
	.align		4
.L_9:
        /*0018*/ 	.byte	0x04, 0x17
        /*001a*/ 	.short	(.L_11 - .L_10)
.L_10:
        /*001c*/ 	.word	0x00000000
        /*0020*/ 	.short	0x0003
        /*0022*/ 	.short	0x0014
        /*0024*/ 	.byte	0x00, 0xf0, 0x11, 0x00


	//----- nvinfo : EIATTR_KPARAM_INFO
	.align		4
.L_11:
        /*0028*/ 	.byte	0x04, 0x17
        /*002a*/ 	.short	(.L_13 - .L_12)
.L_12:
        /*002c*/ 	.word	0x00000000
        /*0030*/ 	.short	0x0002
        /*0032*/ 	.short	0x0010
        /*0034*/ 	.byte	0x00, 0xf0, 0x11, 0x00


	//----- nvinfo : EIATTR_KPARAM_INFO
	.align		4
.L_13:
        /*0038*/ 	.byte	0x04, 0x17
        /*003a*/ 	.short	(.L_15 - .L_14)
.L_14:
        /*003c*/ 	.word	0x00000000
        /*0040*/ 	.short	0x0001
        /*0042*/ 	.short	0x0008
        /*0044*/ 	.byte	0x00, 0xf5, 0x21, 0x00


	//----- nvinfo : EIATTR_KPARAM_INFO
	.align		4
.L_15:
        /*0048*/ 	.byte	0x04, 0x17
        /*004a*/ 	.short	(.L_17 - .L_16)
.L_16:
        /*004c*/ 	.word	0x00000000
        /*0050*/ 	.short	0x0000
        /*0052*/ 	.short	0x0000
        /*0054*/ 	.byte	0x00, 0xf5, 0x21, 0x00


	//----- nvinfo : EIATTR_SPARSE_MMA_MASK
	.align		4
.L_17:
        /*0058*/ 	.byte	0x03, 0x50
        /*005a*/ 	.short	0x0000


	//----- nvinfo : EIATTR_MAXREG_COUNT
	.align		4
        /*005c*/ 	.byte	0x03, 0x1b
        /*005e*/ 	.short	0x00ff


	//----- nvinfo : EIATTR_MERCURY_ISA_VERSION
	.align		4
        /*0060*/ 	.byte	0x03, 0x5f
        /*0062*/ 	.short	0x0101


	//----- nvinfo : EIATTR_INT_WARP_WIDE_INSTR_OFFSETS
	.align		4
        /*0064*/ 	.byte	0x04, 0x31
        /*0066*/ 	.short	(.L_19 - .L_18)


	//   ....[0]....
.L_18:
        /*0068*/ 	.word	0x000001f0


	//----- nvinfo : EIATTR_VRC_CTA_INIT_COUNT
	.align		4
.L_19:
        /*006c*/ 	.byte	0x02, 0x4a
	.zero		1
	.zero		1


	//----- nvinfo : EIATTR_EXIT_INSTR_OFFSETS
	.align		4
        /*0070*/ 	.byte	0x04, 0x1c
        /*0072*/ 	.short	(.L_21 - .L_20)


	//   ....[0]....
.L_20:
        /*0074*/ 	.word	0x00000080


	//   ....[1]....
        /*0078*/ 	.word	0x000001b0


	//   ....[2]....
        /*007c*/ 	.word	0x00000240


	//----- nvinfo : EIATTR_CBANK_PARAM_SIZE
	.align		4
.L_21:
        /*0080*/ 	.byte	0x03, 0x19
        /*0082*/ 	.short	0x0020


	//----- nvinfo : EIATTR_PARAM_CBANK
	.align		4
        /*0084*/ 	.byte	0x04, 0x0a
        /*0086*/ 	.short	(.L_23 - .L_22)
	.align		4
.L_22:
        /*0088*/ 	.word	index@(.nv.constant0._Z9countWordPcS_iiPj)
        /*008c*/ 	.short	0x0380
        /*008e*/ 	.short	0x0020


	//----- nvinfo : EIATTR_SW_WAR
	.align		4
.L_23:
        /*0090*/ 	.byte	0x04, 0x36
        /*0092*/ 	.short	(.L_25 - .L_24)
.L_24:
        /*0094*/ 	.word	0x00000008
.L_25:


//--------------------- .nv.callgraph             --------------------------
	.section	.nv.callgraph,"",@"SHT_CUDA_CALLGRAPH"
	.align	4
	.sectionentsize	8
	.align		4
        /*0000*/ 	.word	0x00000000
	.align		4
        /*0004*/ 	.word	0xffffffff
	.align		4
        /*0008*/ 	.word	0x00000000
	.align		4
        /*000c*/ 	.word	0xfffffffe
	.align		4
        /*0010*/ 	.word	0x00000000
	.align		4
        /*0014*/ 	.word	0xfffffffd
	.align		4
        /*0018*/ 	.word	0x00000000
	.align		4
        /*001c*/ 	.word	0xfffffffc


//--------------------- .text._Z9countWordPcS_iiPj --------------------------
	.section	.text._Z9countWordPcS_iiPj,"ax",@progbits
	.align	128
        .global         _Z9countWordPcS_iiPj
        .type           _Z9countWordPcS_iiPj,@function
        .size           _Z9countWordPcS_iiPj,(.L_x_3 - _Z9countWordPcS_iiPj)
        .other          _Z9countWordPcS_iiPj,@"STO_CUDA_ENTRY STV_DEFAULT"
_Z9countWordPcS_iiPj:
.text._Z9countWordPcS_iiPj:
[----:B------:R-:W-:Y:S01]  /*0000*/  LDC R1, c[0x0][0x37c] ;  /* 0x0000df00ff017b82 */ /* 0x000fe20000000800 */
[----:B------:R-:W0:Y:S07]  /*0010*/  S2R R0, SR_TID.X ;  /* 0x0000000000007919 */ /* 0x000e2e0000002100 */
[----:B------:R-:W0:Y:S01]  /*0020*/  S2UR UR6, SR_CTAID.X ;  /* 0x00000000000679c3 */ /* 0x000e220000002500 */
[----:B------:R-:W1:Y:S07]  /*0030*/  LDCU.64 UR4, c[0x0][0x390] ;  /* 0x00007200ff0477ac */ /* 0x000e6e0008000a00 */
[----:B------:R-:W0:Y:S01]  /*0040*/  LDC R3, c[0x0][0x360] ;  /* 0x0000d800ff037b82 */ /* 0x000e220000000800 */
[----:B-1----:R-:W-:Y:S01]  /*0050*/  UIADD3 UR4, UPT, UPT, UR4, -UR5, URZ ;  /* 0x8000000504047290 */ /* 0x002fe2000fffe0ff */
[----:B0-----:R-:W-:-:S05]  /*0060*/  IMAD R0, R3, UR6, R0 ;  /* 0x0000000603007c24 */ /* 0x001fca000f8e0200 */
[----:B------:R-:W-:-:S13]  /*0070*/  ISETP.GT.AND P0, PT, R0, UR4, PT ;  /* 0x0000000400007c0c */ /* 0x000fda000bf04270 */
[----:B------:R-:W-:Y:S05]  /*0080*/  @P0 EXIT ;  /* 0x000000000000094d */ /* 0x000fea0003800000 */
[----:B------:R-:W-:Y:S01]  /*0090*/  UISETP.GE.AND UP0, UPT, UR5, 0x1, UPT ;  /* 0x000000010500788c */ /* 0x000fe2000bf06270 */
[----:B------:R-:W0:Y:S08]  /*00a0*/  LDCU.64 UR6, c[0x0][0x358] ;  /* 0x00006b00ff0677ac */ /* 0x000e300008000a00 */
[----:B------:R-:W-:Y:S05]  /*00b0*/  BRA.U !UP0, `(.L_x_0) ;  /* 0x0000000108447547 */ /* 0x000fea000b800000 */
[----:B------:R-:W1:Y:S01]  /*00c0*/  LDCU UR9, c[0x0][0x394] ;  /* 0x00007280ff0977ac */ /* 0x000e620008000800 */
[----:B------:R-:W2:Y:S01]  /*00d0*/  LDCU.128 UR12, c[0x0][0x380] ;  /* 0x00007000ff0c77ac */ /* 0x000ea20008000c00 */
[----:B------:R-:W-:-:S05]  /*00e0*/  UMOV UR4, URZ ;  /* 0x000000ff00047c82 */ /* 0x000fca0008000000 */
.L_x_1:
[----:B--2---:R-:W-:Y:S02]  /*00f0*/  UIADD3 UR5, UP0, UPT, UR4, UR14, URZ ;  /* 0x0000000e04057290 */ /* 0x004fe4000ff1e0ff */
[----:B------:R-:W-:Y:S02]  /*0100*/  VIADD R3, R0, UR4 ;  /* 0x0000000400037c36 */ /* 0x000fe40008000000 */
[----:B------:R-:W-:-:S03]  /*0110*/  UIADD3.X UR8, UPT, UPT, URZ, UR15, URZ, UP0, !UPT ;  /* 0x0000000fff087290 */ /* 0x000fc600087fe4ff */
[C---:B------:R-:W-:Y:S01]  /*0120*/  IADD3 R2, P0, PT, R3.reuse, UR12, RZ ;  /* 0x0000000c03027c10 */ /* 0x040fe2000ff1e0ff */
[----:B------:R-:W-:Y:S02]  /*0130*/  IMAD.U32 R4, RZ, RZ, UR5 ;  /* 0x00000005ff047e24 */ /* 0x000fe4000f8e00ff */
[----:B------:R-:W-:Y:S01]  /*0140*/  IMAD.U32 R5, RZ, RZ, UR8 ;  /* 0x00000008ff057e24 */ /* 0x000fe2000f8e00ff */
[----:B------:R-:W-:-:S05]  /*0150*/  LEA.HI.X.SX32 R3, R3, UR13, 0x1, P0 ;  /* 0x0000000d03037c11 */ /* 0x000fca00080f0eff */
[----:B0-----:R-:W2:Y:S04]  /*0160*/  LDG.E.U8 R2, desc[UR6][R2.64] ;  /* 0x0000000602027981 */ /* 0x001ea8000c1e1100 */
[----:B------:R-:W2:Y:S01]  /*0170*/  LDG.E.U8 R5, desc[UR6][R4.64] ;  /* 0x0000000604057981 */ /* 0x000ea2000c1e1100 */
[----:B------:R-:W-:-:S04]  /*0180*/  UIADD3 UR4, UPT, UPT, UR4, 0x1, URZ ;  /* 0x0000000104047890 */ /* 0x000fc8000fffe0ff */
[----:B-1----:R-:W-:Y:S01]  /*0190*/  UISETP.NE.AND UP0, UPT, UR4, UR9, UPT ;  /* 0x000000090400728c */ /* 0x002fe2000bf05270 */
[----:B--2---:R-:W-:-:S13]  /*01a0*/  ISETP.NE.AND P0, PT, R2, R5, PT ;  /* 0x000000050200720c */ /* 0x004fda0003f05270 */
[----:B------:R-:W-:Y:S05]  /*01b0*/  @P0 EXIT ;  /* 0x000000000000094d */ /* 0x000fea0003800000 */
[----:B------:R-:W-:Y:S05]  /*01c0*/  BRA.U UP0, `(.L_x_1) ;  /* 0xfffffffd00c87547 */ /* 0x000fea000b83ffff */
.L_x_0:
[----:B------:R-:W1:Y:S01]  /*01d0*/  S2R R0, SR_LANEID ;  /* 0x0000000000007919 */ /* 0x000e620000000000 */
[----:B------:R-:W0:Y:S01]  /*01e0*/  LDC.64 R2, c[0x0][0x398] ;  /* 0x0000e600ff027b82 */ /* 0x000e220000000a00 */
[----:B------:R-:W-:Y:S02]  /*01f0*/  VOTEU.ANY UR5, UPT, PT ;  /* 0x0000000000057886 */ /* 0x000fe400038e0100 */
[----:B------:R-:W-:Y:S02]  /*0200*/  UFLO.U32 UR8, UR5 ;  /* 0x00000005000872bd */ /* 0x000fe400080e0000 */
[----:B------:R-:W0:Y:S04]  /*0210*/  POPC R5, UR5 ;  /* 0x0000000500057d09 */ /* 0x000e280008000000 */
[----:B-1----:R-:W-:-:S13]  /*0220*/  ISETP.EQ.U32.AND P0, PT, R0, UR8, PT ;  /* 0x0000000800007c0c */ /* 0x002fda000bf02070 */
[----:B0-----:R-:W-:Y:S01]  /*0230*/  @P0 REDG.E.ADD.STRONG.GPU desc[UR6][R2.64], R5 ;  /* 0x000000050200098e */ /* 0x001fe2000c12e106 */
[----:B------:R-:W-:Y:S05]  /*0240*/  EXIT ;  /* 0x000000000000794d */ /* 0x000fea0003800000 */
.L_x_2:
[----:B------:R-:W-:-:S00]  /*0250*/  BRA `(.L_x_2) ;  /* 0xfffffffc00fc7947 */ /* 0x000fc0000383ffff */
[----:B------:R-:W-:-:S00]  /*0260*/  NOP ;  /* 0x0000000000007918 */ /* 0x000fc00000000000 */
        /* <DEDUP_REMOVED lines=9> */
.L_x_3:


//--------------------- .nv.shared.reserved.0     --------------------------
	.section	.nv.shared.reserved.0,"aw",@nobits
	.weak		__nv_reservedSMEM_offset_0_alias
	.size		__nv_reservedSMEM_offset_0_alias, 0, 64
	.other		__nv_reservedSMEM_offset_0_alias,@"STO_CUDA_RESERVED_SHARED STV_DEFAULT"
__nv_reservedSMEM_offset_0_alias:
	.zero		0
	.zero		64


//--------------------- .nv.constant0._Z9countWordPcS_iiPj --------------------------
	.section	.nv.constant0._Z9countWordPcS_iiPj,"a",@progbits
	.sectionflags	@""
	.align	4
.nv.constant0._Z9countWordPcS_iiPj:
	.zero		928


//--------------------- SYMBOLS --------------------------

	.type		.nv.reservedSmem.offset0,@object
	.size		.nv.reservedSmem.offset0,0x4
